	.headerflags	@"EF_CUDA_TEXMODE_UNIFIED EF_CUDA_64BIT_ADDRESS EF_CUDA_ACCELERATORS EF_CUDA_SM90 EF_CUDA_VIRTUAL_SM(EF_CUDA_SM90)"
	.elftype	@"ET_EXEC"


//--------------------- .nv.info                  --------------------------
	.section	.nv.info,"",@"SHT_CUDA_INFO"
	.align	4


	//----- nvinfo : EIATTR_REGCOUNT
	.align		4
        /*0000*/ 	.byte	0x04, 0x2f
        /*0002*/ 	.short	(.L_1 - .L_0)
	.align		4
.L_0:
        /*0004*/ 	.word	index@(triton_poi_fused_add_relu_0)
        /*0008*/ 	.word	0x0000000c


	//----- nvinfo : EIATTR_MIN_STACK_SIZE
	.align		4
.L_1:
        /*000c*/ 	.byte	0x04, 0x12
        /*000e*/ 	.short	(.L_3 - .L_2)
	.align		4
.L_2:
        /*0010*/ 	.word	index@(triton_poi_fused_add_relu_0)
        /*0014*/ 	.word	0x00000000


	//----- nvinfo : EIATTR_FRAME_SIZE
	.align		4
.L_3:
        /*0018*/ 	.byte	0x04, 0x11
        /*001a*/ 	.short	(.L_5 - .L_4)
	.align		4
.L_4:
        /*001c*/ 	.word	index@(triton_poi_fused_add_relu_0)
        /*0020*/ 	.word	0x00000000


	//----- nvinfo : EIATTR_MIN_STACK_SIZE
	.align		4
.L_5:
        /*0024*/ 	.byte	0x04, 0x12
        /*0026*/ 	.short	(.L_7 - .L_6)
	.align		4
.L_6:
        /*0028*/ 	.word	index@(triton_poi_fused_add_relu_0)
        /*002c*/ 	.word	0x00000000
.L_7:


//--------------------- .nv.info.triton_poi_fused_add_relu_0 --------------------------
	.section	.nv.info.triton_poi_fused_add_relu_0,"",@"SHT_CUDA_INFO"
	.sectionflags	@""
	.align	4


	//----- nvinfo : EIATTR_CUDA_API_VERSION
	.align		4
        /*0000*/ 	.byte	0x04, 0x37
        /*0002*/ 	.short	(.L_9 - .L_8)
.L_8:
        /*0004*/ 	.word	0x0000007c


	//----- nvinfo : EIATTR_KPARAM_INFO
	.align		4
.L_9:
        /*0008*/ 	.byte	0x04, 0x17
        /*000a*/ 	.short	(.L_11 - .L_10)
.L_10:
        /*000c*/ 	.word	0x00000000
        /*0010*/ 	.short	0x0002
        /*0012*/ 	.short	0x0010
        /*0014*/ 	.byte	0x00, 0xf0, 0x11, 0x00


	//----- nvinfo : EIATTR_KPARAM_INFO
	.align		4
.L_11:
        /*0018*/ 	.byte	0x04, 0x17
        /*001a*/ 	.short	(.L_13 - .L_12)
.L_12:
        /*001c*/ 	.word	0x00000000
        /*0020*/ 	.short	0x0001
        /*0022*/ 	.short	0x0008
        /*0024*/ 	.byte	0x00, 0xf4, 0x21, 0x00


	//----- nvinfo : EIATTR_KPARAM_INFO
	.align		4
.L_13:
        /*0028*/ 	.byte	0x04, 0x17
        /*002a*/ 	.short	(.L_15 - .L_14)
.L_14:
        /*002c*/ 	.word	0x00000000
        /*0030*/ 	.short	0x0000
        /*0032*/ 	.short	0x0000
        /*0034*/ 	.byte	0x00, 0xf4, 0x21, 0x00


	//----- nvinfo : EIATTR_SPARSE_MMA_MASK
	.align		4
.L_15:
        /*0038*/ 	.byte	0x03, 0x50
        /*003a*/ 	.short	0x0000


	//----- nvinfo : EIATTR_MAXREG_COUNT
	.align		4
        /*003c*/ 	.byte	0x03, 0x1b
        /*003e*/ 	.short	0x00ff


	//----- nvinfo : EIATTR_EXIT_INSTR_OFFSETS
	.align		4
        /*0040*/ 	.byte	0x04, 0x1c
        /*0042*/ 	.short	(.L_17 - .L_16)


	//   ....[0]....
.L_16:
        /*0044*/ 	.word	0x00000130


	//   ....[1]....
        /*0048*/ 	.word	0x00000150


	//----- nvinfo : EIATTR_REQNTID
	.align		4
.L_17:
        /*004c*/ 	.byte	0x04, 0x10
        /*004e*/ 	.short	(.L_19 - .L_18)
.L_18:
        /*0050*/ 	.word	0x00000080
        /*0054*/ 	.word	0x00000001
        /*0058*/ 	.word	0x00000001


	//----- nvinfo : EIATTR_CRS_STACK_SIZE
	.align		4
.L_19:
        /*005c*/ 	.byte	0x04, 0x1e
        /*005e*/ 	.short	(.L_21 - .L_20)
.L_20:
        /*0060*/ 	.word	0x00000000


	//----- nvinfo : EIATTR_CBANK_PARAM_SIZE
	.align		4
.L_21:
        /*0064*/ 	.byte	0x03, 0x19
        /*0066*/ 	.short	0x0014


	//----- nvinfo : EIATTR_PARAM_CBANK
	.align		4
        /*0068*/ 	.byte	0x04, 0x0a
        /*006a*/ 	.short	(.L_23 - .L_22)
	.align		4
.L_22:
        /*006c*/ 	.word	index@(.nv.constant0.triton_poi_fused_add_relu_0)
        /*0070*/ 	.short	0x0210
        /*0072*/ 	.short	0x0014


	//----- nvinfo : EIATTR_SW_WAR
	.align		4
.L_23:
        /*0074*/ 	.byte	0x04, 0x36
        /*0076*/ 	.short	(.L_25 - .L_24)
.L_24:
        /*0078*/ 	.word	0x00000008
.L_25:


//--------------------- .nv.callgraph             --------------------------
	.section	.nv.callgraph,"",@"SHT_CUDA_CALLGRAPH"
	.align	4
	.sectionentsize	8
	.align		4
        /*0000*/ 	.word	0x00000000
	.align		4
        /*0004*/ 	.word	0xffffffff
	.align		4
        /*0008*/ 	.word	0x00000000
	.align		4
        /*000c*/ 	.word	0xfffffffe
	.align		4
        /*0010*/ 	.word	0x00000000
	.align		4
        /*0014*/ 	.word	0xfffffffd
	.align		4
        /*0018*/ 	.word	0x00000000
	.align		4
        /*001c*/ 	.word	0xfffffffc


//--------------------- .text.triton_poi_fused_add_relu_0 --------------------------
	.section	.text.triton_poi_fused_add_relu_0,"ax",@progbits
	.align	128
        .global         triton_poi_fused_add_relu_0
        .type           triton_poi_fused_add_relu_0,@function
        .size           triton_poi_fused_add_relu_0,(.L_x_3 - triton_poi_fused_add_relu_0)
        .other          triton_poi_fused_add_relu_0,@"STO_CUDA_ENTRY STV_DEFAULT"
triton_poi_fused_add_relu_0:
.text.triton_poi_fused_add_relu_0:
[----:B------:R-:W0:Y:S02]  /*0000*/  LDC R1, c[0x0][0x28] ;  /* 0x00000a00ff017b82 */ /* 0x000e240000000800 */
[----:B------:R-:W1:Y:S01]  /*0010*/  S2R R0, SR_TID.X ;  /* 0x0000000000007919 */ /* 0x000e620000002100 */
[----:B------:R-:W2:Y:S01]  /*0020*/  LDC.64 R4, c[0x0][0x218] ;  /* 0x00008600ff047b82 */ /* 0x000ea20000000a00 */
[----:B------:R-:W-:Y:S01]  /*0030*/  ULDC.64 UR4, c[0x0][0x208] ;  /* 0x0000820000047ab9 */ /* 0x000fe20000000a00 */
[----:B------:R-:W-:Y:S01]  /*0040*/  BSSY B0, `(.L_x_0) ;  /* 0x000000a000007945 */ /* 0x000fe20003800000 */
[----:B------:R-:W3:Y:S01]  /*0050*/  S2R R7, SR_CTAID.X ;  /* 0x0000000000077919 */ /* 0x000ee20000002500 */
[----:B-1----:R-:W-:-:S05]  /*0060*/  LOP3.LUT R0, R0, 0x7f, RZ, 0xc0, !PT ;  /* 0x0000007f00007812 */ /* 0x002fca00078ec0ff */
[----:B---3--:R-:W-:Y:S01]  /*0070*/  IMAD R7, R7, 0x80, R0 ;  /* 0x0000008007077824 */ /* 0x008fe200078e0200 */
[----:B------:R-:W-:-:S04]  /*0080*/  HFMA2.MMA R0, -RZ, RZ, 0, 0 ;  /* 0x00000000ff007435 */ /* 0x000fc800000001ff */
[----:B------:R-:W-:-:S13]  /*0090*/  ISETP.GE.AND P1, PT, R7, 0x100, PT ;  /* 0x000001000700780c */ /* 0x000fda0003f26270 */
[----:B--2---:R-:W-:Y:S05]  /*00a0*/  @P1 BRA `(.L_x_1) ;  /* 0x00000000000c1947 */ /* 0x004fea0003800000 */
[----:B------:R-:W1:Y:S02]  /*00b0*/  LDC.64 R2, c[0x0][0x210] ;  /* 0x00008400ff027b82 */ /* 0x000e640000000a00 */
[----:B-1----:R-:W-:-:S05]  /*00c0*/  IMAD.WIDE R2, R7, 0x4, R2 ;  /* 0x0000000407027825 */ /* 0x002fca00078e0202 */
[----:B------:R1:W5:Y:S02]  /*00d0*/  LDG.E R0, desc[UR4][R2.64] ;  /* 0x0000000402007981 */ /* 0x000364000c1e1900 */
.L_x_1:
[----:B------:R-:W-:Y:S05]  /*00e0*/  BSYNC B0 ;  /* 0x0000000000007941 */ /* 0x000fea0003800000 */
.L_x_0:
[----:B-----5:R-:W-:Y:S01]  /*00f0*/  FSETP.GEU.AND P0, PT, R0, RZ, PT ;  /* 0x000000ff0000720b */ /* 0x020fe20003f0e000 */
[----:B-1----:R-:W-:-:S03]  /*0100*/  IMAD.WIDE R2, R7, 0x4, R4 ;  /* 0x0000000407027825 */ /* 0x002fc600078e0204 */
[----:B------:R-:W-:-:S05]  /*0110*/  FSEL R9, R0, RZ, P0 ;  /* 0x000000ff00097208 */ /* 0x000fca0000000000 */
[----:B------:R-:W-:Y:S01]  /*0120*/  FADD R9, R9, R0 ;  /* 0x0000000009097221 */ /* 0x000fe20000000000 */
[----:B------:R-:W-:Y:S06]  /*0130*/  @P1 EXIT ;  /* 0x000000000000194d */ /* 0x000fec0003800000 */
[----:B------:R-:W-:Y:S01]  /*0140*/  STG.E desc[UR4][R2.64], R9 ;  /* 0x0000000902007986 */ /* 0x000fe2000c101904 */
[----:B------:R-:W-:Y:S05]  /*0150*/  EXIT ;  /* 0x000000000000794d */ /* 0x000fea0003800000 */
.L_x_2:
[----:B------:R-:W-:-:S00]  /*0160*/  BRA `(.L_x_2) ;  /* 0xfffffffc00fc7947 */ /* 0x000fc0000383ffff */
[----:B------:R-:W-:-:S00]  /*0170*/  NOP ;  /* 0x0000000000007918 */ /* 0x000fc00000000000 */
        /* <DEDUP_REMOVED lines=8> */
.L_x_3:


//--------------------- .nv.constant0.triton_poi_fused_add_relu_0 --------------------------
	.section	.nv.constant0.triton_poi_fused_add_relu_0,"a",@progbits
	.sectionflags	@""
	.align	4
.nv.constant0.triton_poi_fused_add_relu_0:
	.zero		548
